//
// Generated by NVIDIA NVVM Compiler
//
// Compiler Build ID: CL-36424714
// Cuda compilation tools, release 13.0, V13.0.88
// Based on NVVM 20.0.0
//

.version 9.0
.target sm_100
.address_size 64

	// .globl	covariance
// _ZZ10covarianceE10sharedData has been demoted

.visible .entry covariance(
	.param .u64 .ptr .align 1 covariance_param_0,
	.param .u64 .ptr .align 1 covariance_param_1,
	.param .u64 .ptr .align 1 covariance_param_2,
	.param .f32 covariance_param_3,
	.param .f32 covariance_param_4,
	.param .u32 covariance_param_5
)
{
	.reg .pred 	%p<6>;
	.reg .b32 	%r<14>;
	.reg .b32 	%f<16>;
	.reg .b64 	%rd<10>;
	// demoted variable
	.shared .align 4 .b8 _ZZ10covarianceE10sharedData[4096];
	ld.param.u64 	%rd1, [covariance_param_0];
	ld.param.u64 	%rd2, [covariance_param_1];
	ld.param.u64 	%rd3, [covariance_param_2];
	ld.param.f32 	%f3, [covariance_param_3];
	ld.param.f32 	%f4, [covariance_param_4];
	ld.param.u32 	%r7, [covariance_param_5];
	mov.u32 	%r1, %tid.x;
	mov.u32 	%r13, %ntid.x;
	mov.u32 	%r8, %ctaid.x;
	mad.lo.s32 	%r3, %r13, %r8, %r1;
	setp.ge.s32 	%p1, %r3, %r7;
	mov.f32 	%f15, 0f00000000;
	@%p1 bra 	$L__BB0_2;
	cvta.to.global.u64 	%rd4, %rd1;
	cvta.to.global.u64 	%rd5, %rd2;
	mul.wide.s32 	%rd6, %r3, 4;
	add.s64 	%rd7, %rd4, %rd6;
	ld.global.f32 	%f6, [%rd7];
	sub.f32 	%f7, %f6, %f3;
	add.s64 	%rd8, %rd5, %rd6;
	ld.global.f32 	%f8, [%rd8];
	sub.f32 	%f9, %f8, %f4;
	mul.f32 	%f15, %f7, %f9;
$L__BB0_2:
	shl.b32 	%r9, %r1, 2;
	mov.u32 	%r10, _ZZ10covarianceE10sharedData;
	add.s32 	%r4, %r10, %r9;
	st.shared.f32 	[%r4], %f15;
	bar.sync 	0;
	setp.lt.u32 	%p2, %r13, 2;
	@%p2 bra 	$L__BB0_6;
$L__BB0_3:
	shr.u32 	%r6, %r13, 1;
	setp.ge.u32 	%p3, %r1, %r6;
	@%p3 bra 	$L__BB0_5;
	shl.b32 	%r11, %r6, 2;
	add.s32 	%r12, %r4, %r11;
	ld.shared.f32 	%f10, [%r12];
	ld.shared.f32 	%f11, [%r4];
	add.f32 	%f12, %f10, %f11;
	st.shared.f32 	[%r4], %f12;
$L__BB0_5:
	bar.sync 	0;
	setp.gt.u32 	%p4, %r13, 3;
	mov.u32 	%r13, %r6;
	@%p4 bra 	$L__BB0_3;
$L__BB0_6:
	setp.ne.s32 	%p5, %r1, 0;
	@%p5 bra 	$L__BB0_8;
	ld.shared.f32 	%f13, [_ZZ10covarianceE10sharedData];
	cvta.to.global.u64 	%rd9, %rd3;
	atom.global.add.f32 	%f14, [%rd9], %f13;
$L__BB0_8:
	ret;

}


// ===== COMPILED SASS (sm_100) =====

	.target	sm_100

	.elftype	@"ET_EXEC"


//--------------------- .note.nv.tkinfo           --------------------------
	.section	.note.nv.tkinfo,"",@"SHT_NOTE"
	.sectionflags	@"SHF_NOTE_NV_TKINFO"
	.tkinfo
        /*0018*/ 	.word	0x00000002
        /*0030*/ 	.string	""
        /*0030*/ 	.string	"ptxas"
        /*0030*/ 	.string	"Cuda compilation tools, release 13.0, V13.0.88"
        /*0030*/ 	.string	"Build cuda_13.0.r13.0/compiler.36424714_0"
        /*0030*/ 	.string	"-arch sm_100 -m 64 "



//--------------------- .note.nv.cuinfo           --------------------------
	.section	.note.nv.cuinfo,"",@"SHT_NOTE"
	.sectionflags	@"SHF_NOTE_NV_CUINFO"
        /*0018*/ 	.short	0x0002
        /*001a*/ 	.short	0x0064
        /*001c*/ 	.short	0x0082
	.zero		2


//--------------------- .nv.info                  --------------------------
	.section	.nv.info,"",@"SHT_CUDA_INFO"
	.align	4


	//----- nvinfo : EIATTR_REGCOUNT
	.align		4
        /*0000*/ 	.byte	0x04, 0x2f
        /*0002*/ 	.short	(.L_1 - .L_0)
	.align		4
.L_0:
        /*0004*/ 	.word	index@(covariance)
        /*0008*/ 	.word	0x0000000e


	//----- nvinfo : EIATTR_FRAME_SIZE
	.align		4
.L_1:
        /*000c*/ 	.byte	0x04, 0x11
        /*000e*/ 	.short	(.L_3 - .L_2)
	.align		4
.L_2:
        /*0010*/ 	.word	index@(covariance)
        /*0014*/ 	.word	0x00000000


	//----- nvinfo : EIATTR_MIN_STACK_SIZE
	.align		4
.L_3:
        /*0018*/ 	.byte	0x04, 0x12
        /*001a*/ 	.short	(.L_5 - .L_4)
	.align		4
.L_4:
        /*001c*/ 	.word	index@(covariance)
        /*0020*/ 	.word	0x00000000
.L_5:


//--------------------- .nv.compat                --------------------------
	.section	.nv.compat,"",@"SHT_CUDA_COMPAT_INFO"
	.align	4
        /*0000*/ 	.byte	0x02, 0x09, 0x00, 0x00, 0x02, 0x02, 0x01, 0x00, 0x02, 0x05, 0x05, 0x00, 0x03, 0x07, 0x01, 0x01
        /*0010*/ 	.byte	0x02, 0x03, 0x00, 0x00, 0x02, 0x06, 0x01, 0x00, 0x04, 0x0b, 0x08, 0x00, 0x09, 0x00, 0x00, 0x00
        /*0020*/ 	.byte	0x00, 0x00, 0x00, 0x00


//--------------------- .nv.info.covariance       --------------------------
	.section	.nv.info.covariance,"",@"SHT_CUDA_INFO"
	.sectionflags	@""
	.align	4


	//----- nvinfo : EIATTR_CUDA_API_VERSION
	.align		4
        /*0000*/ 	.byte	0x04, 0x37
        /*0002*/ 	.short	(.L_7 - .L_6)
.L_6:
        /*0004*/ 	.word	0x00000082


	//----- nvinfo : EIATTR_KPARAM_INFO
	.align		4
.L_7:
        /*0008*/ 	.byte	0x04, 0x17
        /*000a*/ 	.short	(.L_9 - .L_8)
.L_8:
        /*000c*/ 	.word	0x00000000
        /*0010*/ 	.short	0x0005
        /*0012*/ 	.short	0x0020
        /*0014*/ 	.byte	0x00, 0xf0, 0x11, 0x00


	//----- nvinfo : EIATTR_KPARAM_INFO
	.align		4
.L_9:
        /*0018*/ 	.byte	0x04, 0x17
        /*001a*/ 	.short	(.L_11 - .L_10)
.L_10:
        /*001c*/ 	.word	0x00000000
        /*0020*/ 	.short	0x0004
        /*0022*/ 	.short	0x001c
        /*0024*/ 	.byte	0x00, 0xf0, 0x11, 0x00


	//----- nvinfo : EIATTR_KPARAM_INFO
	.align		4
.L_11:
        /*0028*/ 	.byte	0x04, 0x17
        /*002a*/ 	.short	(.L_13 - .L_12)
.L_12:
        /*002c*/ 	.word	0x00000000
        /*0030*/ 	.short	0x0003
        /*0032*/ 	.short	0x0018
        /*0034*/ 	.byte	0x00, 0xf0, 0x11, 0x00


	//----- nvinfo : EIATTR_KPARAM_INFO
	.align		4
.L_13:
        /*0038*/ 	.byte	0x04, 0x17
        /*003a*/ 	.short	(.L_15 - .L_14)
.L_14:
        /*003c*/ 	.word	0x00000000
        /*0040*/ 	.short	0x0002
        /*0042*/ 	.short	0x0010
        /*0044*/ 	.byte	0x00, 0xf5, 0x21, 0x00


	//----- nvinfo : EIATTR_KPARAM_INFO
	.align		4
.L_15:
        /*0048*/ 	.byte	0x04, 0x17
        /*004a*/ 	.short	(.L_17 - .L_16)
.L_16:
        /*004c*/ 	.word	0x00000000
        /*0050*/ 	.short	0x0001
        /*0052*/ 	.short	0x0008
        /*0054*/ 	.byte	0x00, 0xf5, 0x21, 0x00


	//----- nvinfo : EIATTR_KPARAM_INFO
	.align		4
.L_17:
        /*0058*/ 	.byte	0x04, 0x17
        /*005a*/ 	.short	(.L_19 - .L_18)
.L_18:
        /*005c*/ 	.word	0x00000000
        /*0060*/ 	.short	0x0000
        /*0062*/ 	.short	0x0000
        /*0064*/ 	.byte	0x00, 0xf5, 0x21, 0x00


	//----- nvinfo : EIATTR_SPARSE_MMA_MASK
	.align		4
.L_19:
        /*0068*/ 	.byte	0x03, 0x50
        /*006a*/ 	.short	0x0000


	//----- nvinfo : EIATTR_MAXREG_COUNT
	.align		4
        /*006c*/ 	.byte	0x03, 0x1b
        /*006e*/ 	.short	0x00ff


	//----- nvinfo : EIATTR_NUM_BARRIERS
	.align		4
        /*0070*/ 	.byte	0x02, 0x4c
        /*0072*/ 	.byte	0x01
	.zero		1


	//----- nvinfo : EIATTR_MERCURY_ISA_VERSION
	.align		4
        /*0074*/ 	.byte	0x03, 0x5f
        /*0076*/ 	.short	0x0101


	//----- nvinfo : EIATTR_VRC_CTA_INIT_COUNT
	.align		4
        /*0078*/ 	.byte	0x02, 0x4a
	.zero		1
	.zero		1


	//----- nvinfo : EIATTR_EXIT_INSTR_OFFSETS
	.align		4
        /*007c*/ 	.byte	0x04, 0x1c
        /*007e*/ 	.short	(.L_21 - .L_20)


	//   ....[0]....
.L_20:
        /*0080*/ 	.word	0x00000280


	//   ....[1]....
        /*0084*/ 	.word	0x000002f0


	//----- nvinfo : EIATTR_CBANK_PARAM_SIZE
	.align		4
.L_21:
        /*0088*/ 	.byte	0x03, 0x19
        /*008a*/ 	.short	0x0024


	//----- nvinfo : EIATTR_PARAM_CBANK
	.align		4
        /*008c*/ 	.byte	0x04, 0x0a
        /*008e*/ 	.short	(.L_23 - .L_22)
	.align		4
.L_22:
        /*0090*/ 	.word	index@(.nv.constant0.covariance)
        /*0094*/ 	.short	0x0380
        /*0096*/ 	.short	0x0024


	//----- nvinfo : EIATTR_SW_WAR
	.align		4
.L_23:
        /*0098*/ 	.byte	0x04, 0x36
        /*009a*/ 	.short	(.L_25 - .L_24)
.L_24:
        /*009c*/ 	.word	0x00000008
.L_25:


//--------------------- .nv.callgraph             --------------------------
	.section	.nv.callgraph,"",@"SHT_CUDA_CALLGRAPH"
	.align	4
	.sectionentsize	8
	.align		4
        /*0000*/ 	.word	0x00000000
	.align		4
        /*0004*/ 	.word	0xffffffff
	.align		4
        /*0008*/ 	.word	0x00000000
	.align		4
        /*000c*/ 	.word	0xfffffffe
	.align		4
        /*0010*/ 	.word	0x00000000
	.align		4
        /*0014*/ 	.word	0xfffffffd
	.align		4
        /*0018*/ 	.word	0x00000000
	.align		4
        /*001c*/ 	.word	0xfffffffc


//--------------------- .text.covariance          --------------------------
	.section	.text.covariance,"ax",@progbits
	.align	128
        .global         covariance
        .type           covariance,@function
        .size           covariance,(.L_x_3 - covariance)
        .other          covariance,@"STO_CUDA_ENTRY STV_DEFAULT"
covariance:
.text.covariance:
[----:B------:R-:W-:Y:S01]  /*0000*/  LDC R1, c[0x0][0x37c] ;  /* 0x0000df00ff017b82 */ /* 0x000fe20000000800 */
[----:B------:R-:W0:Y:S01]  /*0010*/  S2R R9, SR_TID.X ;  /* 0x0000000000097919 */ /* 0x000e220000002100 */
[----:B------:R-:W0:Y:S06]  /*0020*/  LDCU UR8, c[0x0][0x360] ;  /* 0x00006c00ff0877ac */ /* 0x000e2c0008000800 */
[----:B------:R-:W1:Y:S01]  /*0030*/  LDC.64 R2, c[0x0][0x380] ;  /* 0x0000e000ff027b82 */ /* 0x000e620000000a00 */
[----:B------:R-:W0:Y:S01]  /*0040*/  S2R R0, SR_CTAID.X ;  /* 0x0000000000007919 */ /* 0x000e220000002500 */
[----:B------:R-:W2:Y:S01]  /*0050*/  LDCU UR4, c[0x0][0x3a0] ;  /* 0x00007400ff0477ac */ /* 0x000ea20008000800 */
[----:B------:R-:W3:Y:S05]  /*0060*/  LDCU.64 UR6, c[0x0][0x358] ;  /* 0x00006b00ff0677ac */ /* 0x000eea0008000a00 */
[----:B------:R-:W4:Y:S01]  /*0070*/  LDC.64 R4, c[0x0][0x388] ;  /* 0x0000e200ff047b82 */ /* 0x000f220000000a00 */
[----:B0-----:R-:W-:-:S05]  /*0080*/  IMAD R7, R0, UR8, R9 ;  /* 0x0000000800077c24 */ /* 0x001fca000f8e0209 */
[----:B--2---:R-:W-:-:S13]  /*0090*/  ISETP.GE.AND P1, PT, R7, UR4, PT ;  /* 0x0000000407007c0c */ /* 0x004fda000bf26270 */
[C---:B-1----:R-:W-:Y:S01]  /*00a0*/  @!P1 IMAD.WIDE R2, R7.reuse, 0x4, R2 ;  /* 0x0000000407029825 */ /* 0x042fe200078e0202 */
[----:B------:R-:W0:Y:S03]  /*00b0*/  S2UR UR5, SR_CgaCtaId ;  /* 0x00000000000579c3 */ /* 0x000e260000008800 */
[----:B----4-:R-:W-:Y:S02]  /*00c0*/  @!P1 IMAD.WIDE R4, R7, 0x4, R4 ;  /* 0x0000000407049825 */ /* 0x010fe400078e0204 */
[----:B---3--:R-:W2:Y:S03]  /*00d0*/  @!P1 LDG.E R3, desc[UR6][R2.64] ;  /* 0x0000000602039981 */ /* 0x008ea6000c1e1900 */
[----:B------:R-:W2:Y:S01]  /*00e0*/  @!P1 LDC.64 R10, c[0x0][0x398] ;  /* 0x0000e600ff0a9b82 */ /* 0x000ea20000000a00 */
[----:B------:R-:W3:Y:S01]  /*00f0*/  @!P1 LDG.E R4, desc[UR6][R4.64] ;  /* 0x0000000604049981 */ /* 0x000ee2000c1e1900 */
[----:B------:R-:W-:Y:S01]  /*0100*/  IMAD.U32 R0, RZ, RZ, UR8 ;  /* 0x00000008ff007e24 */ /* 0x000fe2000f8e00ff */
[----:B------:R-:W-:Y:S01]  /*0110*/  UMOV UR4, 0x400 ;  /* 0x0000040000047882 */ /* 0x000fe20000000000 */
[----:B------:R-:W-:-:S03]  /*0120*/  IMAD.MOV.U32 R6, RZ, RZ, RZ ;  /* 0x000000ffff067224 */ /* 0x000fc600078e00ff */
[----:B------:R-:W-:Y:S01]  /*0130*/  ISETP.GE.U32.AND P0, PT, R0, 0x2, PT ;  /* 0x000000020000780c */ /* 0x000fe20003f06070 */
[----:B0-----:R-:W-:Y:S01]  /*0140*/  ULEA UR4, UR5, UR4, 0x18 ;  /* 0x0000000405047291 */ /* 0x001fe2000f8ec0ff */
[----:B--2---:R-:W-:-:S05]  /*0150*/  @!P1 FADD R7, R3, -R10 ;  /* 0x8000000a03079221 */ /* 0x004fca0000000000 */
[----:B------:R-:W-:Y:S01]  /*0160*/  LEA R3, R9, UR4, 0x2 ;  /* 0x0000000409037c11 */ /* 0x000fe2000f8e10ff */
[----:B---3--:R-:W-:-:S04]  /*0170*/  @!P1 FADD R8, R4, -R11 ;  /* 0x8000000b04089221 */ /* 0x008fc80000000000 */
[----:B------:R-:W-:Y:S01]  /*0180*/  @!P1 FMUL R6, R7, R8 ;  /* 0x0000000807069220 */ /* 0x000fe20000400000 */
[----:B------:R-:W-:-:S04]  /*0190*/  ISETP.NE.AND P1, PT, R9, RZ, PT ;  /* 0x000000ff0900720c */ /* 0x000fc80003f25270 */
[----:B------:R0:W-:Y:S01]  /*01a0*/  STS [R3], R6 ;  /* 0x0000000603007388 */ /* 0x0001e20000000800 */
[----:B------:R-:W-:Y:S06]  /*01b0*/  BAR.SYNC.DEFER_BLOCKING 0x0 ;  /* 0x0000000000007b1d */ /* 0x000fec0000010000 */
[----:B------:R-:W-:Y:S05]  /*01c0*/  @!P0 BRA `(.L_x_0) ;  /* 0x00000000002c8947 */ /* 0x000fea0003800000 */
.L_x_1:
[----:B0-----:R-:W-:-:S04]  /*01d0*/  SHF.R.U32.HI R6, RZ, 0x1, R0 ;  /* 0x00000001ff067819 */ /* 0x001fc80000011600 */
[----:B------:R-:W-:-:S13]  /*01e0*/  ISETP.GE.U32.AND P0, PT, R9, R6, PT ;  /* 0x000000060900720c */ /* 0x000fda0003f06070 */
[----:B------:R-:W-:Y:S01]  /*01f0*/  @!P0 LEA R2, R6, R3, 0x2 ;  /* 0x0000000306028211 */ /* 0x000fe200078e10ff */
[----:B------:R-:W-:Y:S05]  /*0200*/  @!P0 LDS R5, [R3] ;  /* 0x0000000003058984 */ /* 0x000fea0000000800 */
[----:B------:R-:W0:Y:S02]  /*0210*/  @!P0 LDS R2, [R2] ;  /* 0x0000000002028984 */ /* 0x000e240000000800 */
[----:B0-----:R-:W-:-:S05]  /*0220*/  @!P0 FADD R4, R2, R5 ;  /* 0x0000000502048221 */ /* 0x001fca0000000000 */
[----:B------:R1:W-:Y:S01]  /*0230*/  @!P0 STS [R3], R4 ;  /* 0x0000000403008388 */ /* 0x0003e20000000800 */
[----:B------:R-:W-:Y:S01]  /*0240*/  BAR.SYNC.DEFER_BLOCKING 0x0 ;  /* 0x0000000000007b1d */ /* 0x000fe20000010000 */
[----:B------:R-:W-:Y:S02]  /*0250*/  ISETP.GT.U32.AND P0, PT, R0, 0x3, PT ;  /* 0x000000030000780c */ /* 0x000fe40003f04070 */
[----:B------:R-:W-:-:S11]  /*0260*/  MOV R0, R6 ;  /* 0x0000000600007202 */ /* 0x000fd60000000f00 */
[----:B-1----:R-:W-:Y:S05]  /*0270*/  @P0 BRA `(.L_x_1) ;  /* 0xfffffffc00d40947 */ /* 0x002fea000383ffff */
.L_x_0:
[----:B------:R-:W-:Y:S05]  /*0280*/  @P1 EXIT ;  /* 0x000000000000194d */ /* 0x000fea0003800000 */
[----:B------:R-:W1:Y:S01]  /*0290*/  S2UR UR5, SR_CgaCtaId ;  /* 0x00000000000579c3 */ /* 0x000e620000008800 */
[----:B------:R-:W-:-:S07]  /*02a0*/  UMOV UR4, 0x400 ;  /* 0x0000040000047882 */ /* 0x000fce0000000000 */
[----:B0-----:R-:W0:Y:S01]  /*02b0*/  LDC.64 R2, c[0x0][0x390] ;  /* 0x0000e400ff027b82 */ /* 0x001e220000000a00 */
[----:B-1----:R-:W-:-:S09]  /*02c0*/  ULEA UR4, UR5, UR4, 0x18 ;  /* 0x0000000405047291 */ /* 0x002fd2000f8ec0ff */
[----:B------:R-:W0:Y:S04]  /*02d0*/  LDS R5, [UR4] ;  /* 0x00000004ff057984 */ /* 0x000e280008000800 */
[----:B0-----:R-:W-:Y:S01]  /*02e0*/  REDG.E.ADD.F32.FTZ.RN.STRONG.GPU desc[UR6][R2.64], R5 ;  /* 0x00000005020079a6 */ /* 0x001fe2000c12f306 */
[----:B------:R-:W-:Y:S05]  /*02f0*/  EXIT ;  /* 0x000000000000794d */ /* 0x000fea0003800000 */
.L_x_2:
[----:B------:R-:W-:-:S00]  /*0300*/  BRA `(.L_x_2) ;  /* 0xfffffffc00fc7947 */ /* 0x000fc0000383ffff */
[----:B------:R-:W-:-:S00]  /*0310*/  NOP ;  /* 0x0000000000007918 */ /* 0x000fc00000000000 */
        /* <DEDUP_REMOVED lines=14> */
.L_x_3:


//--------------------- .nv.shared.covariance     --------------------------
	.section	.nv.shared.covariance,"aw",@nobits
	.sectionflags	@""
	.align	4
.nv.shared.covariance:
	.zero		5120


//--------------------- .nv.shared.reserved.0     --------------------------
	.section	.nv.shared.reserved.0,"aw",@nobits
	.weak		__nv_reservedSMEM_offset_0_alias
	.size		__nv_reservedSMEM_offset_0_alias, 0, 64
	.other		__nv_reservedSMEM_offset_0_alias,@"STO_CUDA_RESERVED_SHARED STV_DEFAULT"
__nv_reservedSMEM_offset_0_alias:
	.zero		0
	.zero		64


//--------------------- .nv.constant0.covariance  --------------------------
	.section	.nv.constant0.covariance,"a",@progbits
	.sectionflags	@""
	.align	4
.nv.constant0.covariance:
	.zero		932


//--------------------- SYMBOLS --------------------------

	.type		.nv.reservedSmem.offset0,@object
	.size		.nv.reservedSmem.offset0,0x4
	.type		.nv.reservedSmem.cap,@object
	.size		.nv.reservedSmem.cap,0x4
